//
// Generated by NVIDIA NVVM Compiler
//
// Compiler Build ID: CL-36424714
// Cuda compilation tools, release 13.0, V13.0.88
// Based on NVVM 20.0.0
//

.version 9.0
.target sm_100
.address_size 64

	// .globl	_Z22batch_swap_rows_kernelP6__halfiiiiiPKi
.extern .shared .align 16 .b8 s_ipiv[];

.visible .entry _Z22batch_swap_rows_kernelP6__halfiiiiiPKi(
	.param .u64 .ptr .align 1 _Z22batch_swap_rows_kernelP6__halfiiiiiPKi_param_0,
	.param .u32 _Z22batch_swap_rows_kernelP6__halfiiiiiPKi_param_1,
	.param .u32 _Z22batch_swap_rows_kernelP6__halfiiiiiPKi_param_2,
	.param .u32 _Z22batch_swap_rows_kernelP6__halfiiiiiPKi_param_3,
	.param .u32 _Z22batch_swap_rows_kernelP6__halfiiiiiPKi_param_4,
	.param .u32 _Z22batch_swap_rows_kernelP6__halfiiiiiPKi_param_5,
	.param .u64 .ptr .align 1 _Z22batch_swap_rows_kernelP6__halfiiiiiPKi_param_6
)
{
	.reg .pred 	%p<22>;
	.reg .b16 	%rs<11>;
	.reg .b32 	%r<66>;
	.reg .b64 	%rd<36>;

	ld.param.u64 	%rd11, [_Z22batch_swap_rows_kernelP6__halfiiiiiPKi_param_0];
	ld.param.u32 	%r25, [_Z22batch_swap_rows_kernelP6__halfiiiiiPKi_param_1];
	ld.param.u32 	%r26, [_Z22batch_swap_rows_kernelP6__halfiiiiiPKi_param_2];
	ld.param.u32 	%r27, [_Z22batch_swap_rows_kernelP6__halfiiiiiPKi_param_3];
	ld.param.u32 	%r28, [_Z22batch_swap_rows_kernelP6__halfiiiiiPKi_param_4];
	ld.param.u32 	%r29, [_Z22batch_swap_rows_kernelP6__halfiiiiiPKi_param_5];
	ld.param.u64 	%rd10, [_Z22batch_swap_rows_kernelP6__halfiiiiiPKi_param_6];
	cvta.to.global.u64 	%rd1, %rd11;
	mov.u32 	%r1, %tid.x;
	setp.ge.s32 	%p1, %r1, %r29;
	@%p1 bra 	$L__BB0_3;
	mov.u32 	%r2, %ntid.x;
	cvta.to.global.u64 	%rd2, %rd10;
	mov.u32 	%r60, %r1;
$L__BB0_2:
	add.s32 	%r30, %r60, %r28;
	mul.wide.s32 	%rd12, %r30, 4;
	add.s64 	%rd13, %rd2, %rd12;
	ld.global.nc.u32 	%r31, [%rd13];
	add.s32 	%r32, %r31, -1;
	shl.b32 	%r33, %r60, 2;
	mov.u32 	%r34, s_ipiv;
	add.s32 	%r35, %r34, %r33;
	st.shared.u32 	[%r35], %r32;
	add.s32 	%r60, %r60, %r2;
	setp.lt.s32 	%p2, %r60, %r29;
	@%p2 bra 	$L__BB0_2;
$L__BB0_3:
	bar.sync 	0;
	mov.u32 	%r36, %ctaid.x;
	mov.u32 	%r37, %ntid.x;
	mad.lo.s32 	%r5, %r36, %r37, %r1;
	setp.ge.s32 	%p3, %r5, %r26;
	@%p3 bra 	$L__BB0_27;
	setp.ge.s32 	%p4, %r5, %r28;
	add.s32 	%r38, %r29, %r28;
	setp.lt.s32 	%p5, %r5, %r38;
	and.pred  	%p6, %p4, %p5;
	@%p6 bra 	$L__BB0_27;
	mul.wide.s32 	%rd3, %r27, %r5;
	setp.lt.s32 	%p7, %r29, 1;
	@%p7 bra 	$L__BB0_27;
	and.b32  	%r6, %r29, 3;
	setp.lt.u32 	%p8, %r29, 4;
	mov.b32 	%r62, 0;
	@%p8 bra 	$L__BB0_21;
	and.b32  	%r62, %r29, 2147483644;
	mov.b32 	%r61, 0;
	mov.u32 	%r42, s_ipiv;
$L__BB0_8:
	add.s32 	%r9, %r61, %r28;
	shl.b32 	%r41, %r61, 2;
	add.s32 	%r10, %r42, %r41;
	ld.shared.u32 	%r43, [%r10];
	cvt.s64.s32 	%rd4, %r43;
	setp.eq.s32 	%p9, %r9, %r43;
	cvt.s64.s32 	%rd14, %r9;
	add.s64 	%rd15, %rd3, %rd14;
	shl.b64 	%rd16, %rd15, 1;
	add.s64 	%rd5, %rd1, %rd16;
	@%p9 bra 	$L__BB0_11;
	cvt.u32.u64 	%r44, %rd4;
	max.u32 	%r45, %r9, %r44;
	setp.ge.u32 	%p10, %r45, %r25;
	@%p10 bra 	$L__BB0_11;
	add.s64 	%rd17, %rd3, %rd4;
	ld.global.u16 	%rs1, [%rd5];
	shl.b64 	%rd18, %rd17, 1;
	add.s64 	%rd19, %rd1, %rd18;
	ld.global.u16 	%rs2, [%rd19];
	st.global.u16 	[%rd5], %rs2;
	st.global.u16 	[%rd19], %rs1;
$L__BB0_11:
	add.s32 	%r11, %r9, 1;
	ld.shared.u32 	%r46, [%r10+4];
	cvt.s64.s32 	%rd6, %r46;
	setp.eq.s32 	%p11, %r11, %r46;
	@%p11 bra 	$L__BB0_14;
	cvt.u32.u64 	%r47, %rd6;
	max.u32 	%r48, %r11, %r47;
	setp.ge.u32 	%p12, %r48, %r25;
	@%p12 bra 	$L__BB0_14;
	add.s64 	%rd20, %rd3, %rd6;
	ld.global.u16 	%rs3, [%rd5+2];
	shl.b64 	%rd21, %rd20, 1;
	add.s64 	%rd22, %rd1, %rd21;
	ld.global.u16 	%rs4, [%rd22];
	st.global.u16 	[%rd5+2], %rs4;
	st.global.u16 	[%rd22], %rs3;
$L__BB0_14:
	add.s32 	%r12, %r9, 2;
	ld.shared.u32 	%r49, [%r10+8];
	cvt.s64.s32 	%rd7, %r49;
	setp.eq.s32 	%p13, %r12, %r49;
	@%p13 bra 	$L__BB0_17;
	cvt.u32.u64 	%r50, %rd7;
	max.u32 	%r51, %r12, %r50;
	setp.ge.u32 	%p14, %r51, %r25;
	@%p14 bra 	$L__BB0_17;
	add.s64 	%rd23, %rd3, %rd7;
	ld.global.u16 	%rs5, [%rd5+4];
	shl.b64 	%rd24, %rd23, 1;
	add.s64 	%rd25, %rd1, %rd24;
	ld.global.u16 	%rs6, [%rd25];
	st.global.u16 	[%rd5+4], %rs6;
	st.global.u16 	[%rd25], %rs5;
$L__BB0_17:
	add.s32 	%r13, %r9, 3;
	ld.shared.u32 	%r52, [%r10+12];
	cvt.s64.s32 	%rd8, %r52;
	setp.eq.s32 	%p15, %r13, %r52;
	@%p15 bra 	$L__BB0_20;
	cvt.u32.u64 	%r53, %rd8;
	max.u32 	%r54, %r13, %r53;
	setp.ge.u32 	%p16, %r54, %r25;
	@%p16 bra 	$L__BB0_20;
	add.s64 	%rd26, %rd3, %rd8;
	ld.global.u16 	%rs7, [%rd5+6];
	shl.b64 	%rd27, %rd26, 1;
	add.s64 	%rd28, %rd1, %rd27;
	ld.global.u16 	%rs8, [%rd28];
	st.global.u16 	[%rd5+6], %rs8;
	st.global.u16 	[%rd28], %rs7;
$L__BB0_20:
	add.s32 	%r61, %r61, 4;
	setp.ne.s32 	%p17, %r61, %r62;
	@%p17 bra 	$L__BB0_8;
$L__BB0_21:
	setp.eq.s32 	%p18, %r6, 0;
	@%p18 bra 	$L__BB0_27;
	shl.b32 	%r55, %r62, 2;
	mov.u32 	%r56, s_ipiv;
	add.s32 	%r65, %r56, %r55;
	add.s32 	%r64, %r62, %r28;
	neg.s32 	%r63, %r6;
$L__BB0_23:
	.pragma "nounroll";
	ld.shared.u32 	%r57, [%r65];
	cvt.s64.s32 	%rd9, %r57;
	setp.eq.s32 	%p19, %r64, %r57;
	@%p19 bra 	$L__BB0_26;
	cvt.u32.u64 	%r58, %rd9;
	max.u32 	%r59, %r64, %r58;
	setp.ge.u32 	%p20, %r59, %r25;
	@%p20 bra 	$L__BB0_26;
	cvt.s64.s32 	%rd29, %r64;
	add.s64 	%rd30, %rd3, %rd29;
	shl.b64 	%rd31, %rd30, 1;
	add.s64 	%rd32, %rd1, %rd31;
	add.s64 	%rd33, %rd3, %rd9;
	ld.global.u16 	%rs9, [%rd32];
	shl.b64 	%rd34, %rd33, 1;
	add.s64 	%rd35, %rd1, %rd34;
	ld.global.u16 	%rs10, [%rd35];
	st.global.u16 	[%rd32], %rs10;
	st.global.u16 	[%rd35], %rs9;
$L__BB0_26:
	add.s32 	%r65, %r65, 4;
	add.s32 	%r64, %r64, 1;
	add.s32 	%r63, %r63, 1;
	setp.ne.s32 	%p21, %r63, 0;
	@%p21 bra 	$L__BB0_23;
$L__BB0_27:
	ret;

}


// ===== COMPILED SASS (sm_100) =====

	.target	sm_100

	.elftype	@"ET_EXEC"


//--------------------- .note.nv.tkinfo           --------------------------
	.section	.note.nv.tkinfo,"",@"SHT_NOTE"
	.sectionflags	@"SHF_NOTE_NV_TKINFO"
	.tkinfo
        /*0018*/ 	.word	0x00000002
        /*0030*/ 	.string	""
        /*0030*/ 	.string	"ptxas"
        /*0030*/ 	.string	"Cuda compilation tools, release 13.0, V13.0.88"
        /*0030*/ 	.string	"Build cuda_13.0.r13.0/compiler.36424714_0"
        /*0030*/ 	.string	"-arch sm_100 -m 64 "



//--------------------- .note.nv.cuinfo           --------------------------
	.section	.note.nv.cuinfo,"",@"SHT_NOTE"
	.sectionflags	@"SHF_NOTE_NV_CUINFO"
        /*0018*/ 	.short	0x0002
        /*001a*/ 	.short	0x0064
        /*001c*/ 	.short	0x0082
	.zero		2


//--------------------- .nv.info                  --------------------------
	.section	.nv.info,"",@"SHT_CUDA_INFO"
	.align	4


	//----- nvinfo : EIATTR_REGCOUNT
	.align		4
        /*0000*/ 	.byte	0x04, 0x2f
        /*0002*/ 	.short	(.L_1 - .L_0)
	.align		4
.L_0:
        /*0004*/ 	.word	index@(_Z22batch_swap_rows_kernelP6__halfiiiiiPKi)
        /*0008*/ 	.word	0x0000001a


	//----- nvinfo : EIATTR_FRAME_SIZE
	.align		4
.L_1:
        /*000c*/ 	.byte	0x04, 0x11
        /*000e*/ 	.short	(.L_3 - .L_2)
	.align		4
.L_2:
        /*0010*/ 	.word	index@(_Z22batch_swap_rows_kernelP6__halfiiiiiPKi)
        /*0014*/ 	.word	0x00000000


	//----- nvinfo : EIATTR_MIN_STACK_SIZE
	.align		4
.L_3:
        /*0018*/ 	.byte	0x04, 0x12
        /*001a*/ 	.short	(.L_5 - .L_4)
	.align		4
.L_4:
        /*001c*/ 	.word	index@(_Z22batch_swap_rows_kernelP6__halfiiiiiPKi)
        /*0020*/ 	.word	0x00000000
.L_5:


//--------------------- .nv.compat                --------------------------
	.section	.nv.compat,"",@"SHT_CUDA_COMPAT_INFO"
	.align	4
        /*0000*/ 	.byte	0x02, 0x09, 0x00, 0x00, 0x02, 0x02, 0x01, 0x00, 0x02, 0x05, 0x05, 0x00, 0x03, 0x07, 0x01, 0x01
        /*0010*/ 	.byte	0x02, 0x03, 0x00, 0x00, 0x02, 0x06, 0x01, 0x00, 0x04, 0x0b, 0x08, 0x00, 0x09, 0x00, 0x00, 0x00
        /*0020*/ 	.byte	0x00, 0x00, 0x00, 0x00


//--------------------- .nv.info._Z22batch_swap_rows_kernelP6__halfiiiiiPKi --------------------------
	.section	.nv.info._Z22batch_swap_rows_kernelP6__halfiiiiiPKi,"",@"SHT_CUDA_INFO"
	.sectionflags	@""
	.align	4


	//----- nvinfo : EIATTR_CUDA_API_VERSION
	.align		4
        /*0000*/ 	.byte	0x04, 0x37
        /*0002*/ 	.short	(.L_7 - .L_6)
.L_6:
        /*0004*/ 	.word	0x00000082


	//----- nvinfo : EIATTR_KPARAM_INFO
	.align		4
.L_7:
        /*0008*/ 	.byte	0x04, 0x17
        /*000a*/ 	.short	(.L_9 - .L_8)
.L_8:
        /*000c*/ 	.word	0x00000000
        /*0010*/ 	.short	0x0006
        /*0012*/ 	.short	0x0020
        /*0014*/ 	.byte	0x00, 0xf5, 0x21, 0x00


	//----- nvinfo : EIATTR_KPARAM_INFO
	.align		4
.L_9:
        /*0018*/ 	.byte	0x04, 0x17
        /*001a*/ 	.short	(.L_11 - .L_10)
.L_10:
        /*001c*/ 	.word	0x00000000
        /*0020*/ 	.short	0x0005
        /*0022*/ 	.short	0x0018
        /*0024*/ 	.byte	0x00, 0xf0, 0x11, 0x00


	//----- nvinfo : EIATTR_KPARAM_INFO
	.align		4
.L_11:
        /*0028*/ 	.byte	0x04, 0x17
        /*002a*/ 	.short	(.L_13 - .L_12)
.L_12:
        /*002c*/ 	.word	0x00000000
        /*0030*/ 	.short	0x0004
        /*0032*/ 	.short	0x0014
        /*0034*/ 	.byte	0x00, 0xf0, 0x11, 0x00


	//----- nvinfo : EIATTR_KPARAM_INFO
	.align		4
.L_13:
        /*0038*/ 	.byte	0x04, 0x17
        /*003a*/ 	.short	(.L_15 - .L_14)
.L_14:
        /*003c*/ 	.word	0x00000000
        /*0040*/ 	.short	0x0003
        /*0042*/ 	.short	0x0010
        /*0044*/ 	.byte	0x00, 0xf0, 0x11, 0x00


	//----- nvinfo : EIATTR_KPARAM_INFO
	.align		4
.L_15:
        /*0048*/ 	.byte	0x04, 0x17
        /*004a*/ 	.short	(.L_17 - .L_16)
.L_16:
        /*004c*/ 	.word	0x00000000
        /*0050*/ 	.short	0x0002
        /*0052*/ 	.short	0x000c
        /*0054*/ 	.byte	0x00, 0xf0, 0x11, 0x00


	//----- nvinfo : EIATTR_KPARAM_INFO
	.align		4
.L_17:
        /*0058*/ 	.byte	0x04, 0x17
        /*005a*/ 	.short	(.L_19 - .L_18)
.L_18:
        /*005c*/ 	.word	0x00000000
        /*0060*/ 	.short	0x0001
        /*0062*/ 	.short	0x0008
        /*0064*/ 	.byte	0x00, 0xf0, 0x11, 0x00


	//----- nvinfo : EIATTR_KPARAM_INFO
	.align		4
.L_19:
        /*0068*/ 	.byte	0x04, 0x17
        /*006a*/ 	.short	(.L_21 - .L_20)
.L_20:
        /*006c*/ 	.word	0x00000000
        /*0070*/ 	.short	0x0000
        /*0072*/ 	.short	0x0000
        /*0074*/ 	.byte	0x00, 0xf5, 0x21, 0x00


	//----- nvinfo : EIATTR_SPARSE_MMA_MASK
	.align		4
.L_21:
        /*0078*/ 	.byte	0x03, 0x50
        /*007a*/ 	.short	0x0000


	//----- nvinfo : EIATTR_MAXREG_COUNT
	.align		4
        /*007c*/ 	.byte	0x03, 0x1b
        /*007e*/ 	.short	0x00ff


	//----- nvinfo : EIATTR_NUM_BARRIERS
	.align		4
        /*0080*/ 	.byte	0x02, 0x4c
        /*0082*/ 	.byte	0x01
	.zero		1


	//----- nvinfo : EIATTR_MERCURY_ISA_VERSION
	.align		4
        /*0084*/ 	.byte	0x03, 0x5f
        /*0086*/ 	.short	0x0101


	//----- nvinfo : EIATTR_VRC_CTA_INIT_COUNT
	.align		4
        /*0088*/ 	.byte	0x02, 0x4a
	.zero		1
	.zero		1


	//----- nvinfo : EIATTR_EXIT_INSTR_OFFSETS
	.align		4
        /*008c*/ 	.byte	0x04, 0x1c
        /*008e*/ 	.short	(.L_23 - .L_22)


	//   ....[0]....
.L_22:
        /*0090*/ 	.word	0x000001e0


	//   ....[1]....
        /*0094*/ 	.word	0x00000230


	//   ....[2]....
        /*0098*/ 	.word	0x00000250


	//   ....[3]....
        /*009c*/ 	.word	0x00000730


	//   ....[4]....
        /*00a0*/ 	.word	0x00000930


	//----- nvinfo : EIATTR_CRS_STACK_SIZE
	.align		4
.L_23:
        /*00a4*/ 	.byte	0x04, 0x1e
        /*00a6*/ 	.short	(.L_25 - .L_24)
.L_24:
        /*00a8*/ 	.word	0x00000000


	//----- nvinfo : EIATTR_CBANK_PARAM_SIZE
	.align		4
.L_25:
        /*00ac*/ 	.byte	0x03, 0x19
        /*00ae*/ 	.short	0x0028


	//----- nvinfo : EIATTR_PARAM_CBANK
	.align		4
        /*00b0*/ 	.byte	0x04, 0x0a
        /*00b2*/ 	.short	(.L_27 - .L_26)
	.align		4
.L_26:
        /*00b4*/ 	.word	index@(.nv.constant0._Z22batch_swap_rows_kernelP6__halfiiiiiPKi)
        /*00b8*/ 	.short	0x0380
        /*00ba*/ 	.short	0x0028


	//----- nvinfo : EIATTR_SW_WAR
	.align		4
.L_27:
        /*00bc*/ 	.byte	0x04, 0x36
        /*00be*/ 	.short	(.L_29 - .L_28)
.L_28:
        /*00c0*/ 	.word	0x00000008
.L_29:


//--------------------- .nv.callgraph             --------------------------
	.section	.nv.callgraph,"",@"SHT_CUDA_CALLGRAPH"
	.align	4
	.sectionentsize	8
	.align		4
        /*0000*/ 	.word	0x00000000
	.align		4
        /*0004*/ 	.word	0xffffffff
	.align		4
        /*0008*/ 	.word	0x00000000
	.align		4
        /*000c*/ 	.word	0xfffffffe
	.align		4
        /*0010*/ 	.word	0x00000000
	.align		4
        /*0014*/ 	.word	0xfffffffd
	.align		4
        /*0018*/ 	.word	0x00000000
	.align		4
        /*001c*/ 	.word	0xfffffffc


//--------------------- .text._Z22batch_swap_rows_kernelP6__halfiiiiiPKi --------------------------
	.section	.text._Z22batch_swap_rows_kernelP6__halfiiiiiPKi,"ax",@progbits
	.align	128
        .global         _Z22batch_swap_rows_kernelP6__halfiiiiiPKi
        .type           _Z22batch_swap_rows_kernelP6__halfiiiiiPKi,@function
        .size           _Z22batch_swap_rows_kernelP6__halfiiiiiPKi,(.L_x_7 - _Z22batch_swap_rows_kernelP6__halfiiiiiPKi)
        .other          _Z22batch_swap_rows_kernelP6__halfiiiiiPKi,@"STO_CUDA_ENTRY STV_DEFAULT"
_Z22batch_swap_rows_kernelP6__halfiiiiiPKi:
.text._Z22batch_swap_rows_kernelP6__halfiiiiiPKi:
[----:B------:R-:W-:Y:S01]  /*0000*/  LDC R1, c[0x0][0x37c] ;  /* 0x0000df00ff017b82 */ /* 0x000fe20000000800 */
[----:B------:R-:W0:Y:S07]  /*0010*/  S2R R8, SR_TID.X ;  /* 0x0000000000087919 */ /* 0x000e2e0000002100 */
[----:B------:R-:W0:Y:S01]  /*0020*/  LDC R13, c[0x0][0x398] ;  /* 0x0000e600ff0d7b82 */ /* 0x000e220000000800 */
[----:B------:R-:W1:Y:S01]  /*0030*/  LDCU.64 UR10, c[0x0][0x358] ;  /* 0x00006b00ff0a77ac */ /* 0x000e620008000a00 */
[----:B------:R-:W-:Y:S01]  /*0040*/  BSSY.RECONVERGENT B0, `(.L_x_0) ;  /* 0x0000013000007945 */ /* 0x000fe20003800200 */
[----:B------:R-:W2:Y:S01]  /*0050*/  LDCU UR5, c[0x0][0x394] ;  /* 0x00007280ff0577ac */ /* 0x000ea20008000800 */
[----:B0-----:R-:W-:-:S13]  /*0060*/  ISETP.GE.AND P0, PT, R8, R13, PT ;  /* 0x0000000d0800720c */ /* 0x001fda0003f06270 */
[----:B-12---:R-:W-:Y:S05]  /*0070*/  @P0 BRA `(.L_x_1) ;  /* 0x00000000003c0947 */ /* 0x006fea0003800000 */
[----:B------:R-:W0:Y:S01]  /*0080*/  S2R R7, SR_CgaCtaId ;  /* 0x0000000000077919 */ /* 0x000e220000008800 */
[----:B------:R-:W1:Y:S01]  /*0090*/  LDC R11, c[0x0][0x360] ;  /* 0x0000d800ff0b7b82 */ /* 0x000e620000000800 */
[----:B------:R-:W-:-:S07]  /*00a0*/  MOV R0, 0x400 ;  /* 0x0000040000007802 */ /* 0x000fce0000000f00 */
[----:B------:R-:W2:Y:S01]  /*00b0*/  LDC.64 R4, c[0x0][0x3a0] ;  /* 0x0000e800ff047b82 */ /* 0x000ea20000000a00 */
[----:B0-----:R-:W-:Y:S01]  /*00c0*/  LEA R7, R7, R0, 0x18 ;  /* 0x0000000007077211 */ /* 0x001fe200078ec0ff */
[----:B------:R-:W-:-:S07]  /*00d0*/  IMAD.MOV.U32 R0, RZ, RZ, R8 ;  /* 0x000000ffff007224 */ /* 0x000fce00078e0008 */
.L_x_2:
[----:B------:R-:W-:-:S04]  /*00e0*/  VIADD R3, R0, UR5 ;  /* 0x0000000500037c36 */ /* 0x000fc80008000000 */
[----:B--2---:R-:W-:-:S06]  /*00f0*/  IMAD.WIDE R2, R3, 0x4, R4 ;  /* 0x0000000403027825 */ /* 0x004fcc00078e0204 */
[----:B------:R-:W2:Y:S01]  /*0100*/  LDG.E.CONSTANT R2, desc[UR10][R2.64] ;  /* 0x0000000a02027981 */ /* 0x000ea2000c1e9900 */
[----:B0-----:R-:W-:Y:S02]  /*0110*/  IMAD R9, R0, 0x4, R7 ;  /* 0x0000000400097824 */ /* 0x001fe400078e0207 */
[----:B-1----:R-:W-:-:S05]  /*0120*/  IMAD.IADD R0, R11, 0x1, R0 ;  /* 0x000000010b007824 */ /* 0x002fca00078e0200 */
[----:B------:R-:W-:Y:S01]  /*0130*/  ISETP.GE.AND P0, PT, R0, R13, PT ;  /* 0x0000000d0000720c */ /* 0x000fe20003f06270 */
[----:B--2---:R-:W-:-:S05]  /*0140*/  VIADD R6, R2, 0xffffffff ;  /* 0xffffffff02067836 */ /* 0x004fca0000000000 */
[----:B------:R0:W-:Y:S07]  /*0150*/  STS [R9], R6 ;  /* 0x0000000609007388 */ /* 0x0001ee0000000800 */
[----:B------:R-:W-:Y:S05]  /*0160*/  @!P0 BRA `(.L_x_2) ;  /* 0xfffffffc00dc8947 */ /* 0x000fea000383ffff */
.L_x_1:
[----:B------:R-:W-:Y:S05]  /*0170*/  BSYNC.RECONVERGENT B0 ;  /* 0x0000000000007941 */ /* 0x000fea0003800200 */
.L_x_0:
[----:B------:R-:W1:Y:S01]  /*0180*/  S2UR UR4, SR_CTAID.X ;  /* 0x00000000000479c3 */ /* 0x000e620000002500 */
[----:B------:R-:W2:Y:S07]  /*0190*/  LDCU UR6, c[0x0][0x38c] ;  /* 0x00007180ff0677ac */ /* 0x000eae0008000800 */
[----:B------:R-:W1:Y:S02]  /*01a0*/  LDC R3, c[0x0][0x360] ;  /* 0x0000d800ff037b82 */ /* 0x000e640000000800 */
[----:B-1----:R-:W-:-:S06]  /*01b0*/  IMAD R0, R3, UR4, R8 ;  /* 0x0000000403007c24 */ /* 0x002fcc000f8e0208 */
[----:B------:R-:W-:Y:S01]  /*01c0*/  BAR.SYNC.DEFER_BLOCKING 0x0 ;  /* 0x0000000000007b1d */ /* 0x000fe20000010000 */
[----:B--2---:R-:W-:-:S13]  /*01d0*/  ISETP.GE.AND P0, PT, R0, UR6, PT ;  /* 0x0000000600007c0c */ /* 0x004fda000bf06270 */
[----:B------:R-:W-:Y:S05]  /*01e0*/  @P0 EXIT ;  /* 0x000000000000094d */ /* 0x000fea0003800000 */
[----:B------:R-:W1:Y:S02]  /*01f0*/  LDCU UR6, c[0x0][0x394] ;  /* 0x00007280ff0677ac */ /* 0x000e640008000800 */
[----:B-1----:R-:W-:Y:S01]  /*0200*/  VIADD R3, R13, UR6 ;  /* 0x000000060d037c36 */ /* 0x002fe20008000000 */
[----:B------:R-:W-:-:S04]  /*0210*/  ISETP.GE.AND P1, PT, R0, UR6, PT ;  /* 0x0000000600007c0c */ /* 0x000fc8000bf26270 */
[----:B------:R-:W-:-:S13]  /*0220*/  ISETP.GE.AND P0, PT, R0, R3, PT ;  /* 0x000000030000720c */ /* 0x000fda0003f06270 */
[----:B------:R-:W-:Y:S05]  /*0230*/  @!P0 EXIT P1 ;  /* 0x000000000000894d */ /* 0x000fea0000800000 */
[----:B------:R-:W-:-:S13]  /*0240*/  ISETP.GE.AND P0, PT, R13, 0x1, PT ;  /* 0x000000010d00780c */ /* 0x000fda0003f06270 */
[----:B------:R-:W-:Y:S05]  /*0250*/  @!P0 EXIT ;  /* 0x000000000000894d */ /* 0x000fea0003800000 */
[C---:B------:R-:W-:Y:S01]  /*0260*/  ISETP.GE.U32.AND P0, PT, R13.reuse, 0x4, PT ;  /* 0x000000040d00780c */ /* 0x040fe20003f06070 */
[----:B0-----:R-:W-:Y:S01]  /*0270*/  IMAD.MOV.U32 R9, RZ, RZ, RZ ;  /* 0x000000ffff097224 */ /* 0x001fe200078e00ff */
[----:B------:R-:W-:-:S04]  /*0280*/  LOP3.LUT R8, R13, 0x3, RZ, 0xc0, !PT ;  /* 0x000000030d087812 */ /* 0x000fc800078ec0ff */
[----:B------:R-:W-:-:S07]  /*0290*/  ISETP.NE.AND P2, PT, R8, RZ, PT ;  /* 0x000000ff0800720c */ /* 0x000fce0003f45270 */
[----:B------:R-:W-:Y:S06]  /*02a0*/  @!P0 BRA `(.L_x_3) ;  /* 0x0000000400208947 */ /* 0x000fec0003800000 */
[----:B------:R-:W0:Y:S01]  /*02b0*/  S2UR UR5, SR_CgaCtaId ;  /* 0x00000000000579c3 */ /* 0x000e220000008800 */
[----:B------:R-:W-:Y:S01]  /*02c0*/  UMOV UR4, 0x400 ;  /* 0x0000040000047882 */ /* 0x000fe20000000000 */
[----:B------:R-:W-:Y:S01]  /*02d0*/  LOP3.LUT R9, R13, 0x7ffffffc, RZ, 0xc0, !PT ;  /* 0x7ffffffc0d097812 */ /* 0x000fe200078ec0ff */
[----:B------:R-:W1:Y:S01]  /*02e0*/  LDCU.64 UR12, c[0x0][0x390] ;  /* 0x00007200ff0c77ac */ /* 0x000e620008000a00 */
[----:B------:R-:W2:Y:S04]  /*02f0*/  LDCU.64 UR14, c[0x0][0x380] ;  /* 0x00007000ff0e77ac */ /* 0x000ea80008000a00 */
[----:B------:R-:W3:Y:S01]  /*0300*/  LDC R10, c[0x0][0x388] ;  /* 0x0000e200ff0a7b82 */ /* 0x000ee20000000800 */
[----:B0-----:R-:W-:-:S03]  /*0310*/  ULEA UR7, UR5, UR4, 0x18 ;  /* 0x0000000405077291 */ /* 0x001fc6000f8ec0ff */
[----:B-12---:R-:W-:-:S09]  /*0320*/  UMOV UR4, URZ ;  /* 0x000000ff00047c82 */ /* 0x006fd20008000000 */
.L_x_4:
[----:B------:R-:W-:Y:S01]  /*0330*/  ULEA UR5, UR4, UR7, 0x2 ;  /* 0x0000000704057291 */ /* 0x000fe2000f8e10ff */
[----:B------:R-:W-:-:S08]  /*0340*/  UMOV UR6, UR13 ;  /* 0x0000000d00067c82 */ /* 0x000fd00008000000 */
[----:B------:R-:W0:Y:S01]  /*0350*/  LDS.128 R4, [UR5] ;  /* 0x00000005ff047984 */ /* 0x000e220008000c00 */
[----:B------:R-:W-:-:S04]  /*0360*/  UIADD3 UR5, UPT, UPT, UR4, UR6, URZ ;  /* 0x0000000604057290 */ /* 0x000fc8000fffe0ff */
[----:B------:R-:W-:Y:S02]  /*0370*/  USHF.R.S32.HI UR8, URZ, 0x1f, UR5 ;  /* 0x0000001fff087899 */ /* 0x000fe40008011405 */
[----:B------:R-:W-:Y:S01]  /*0380*/  IMAD.U32 R2, RZ, RZ, UR5 ;  /* 0x00000005ff027e24 */ /* 0x000fe2000f8e00ff */
[----:B0-----:R-:W-:Y:S01]  /*0390*/  VIMNMX.U32 R3, PT, PT, R4, UR5, !PT ;  /* 0x0000000504037c48 */ /* 0x001fe2000ffe0000 */
[--C-:B------:R-:W-:Y:S01]  /*03a0*/  IMAD.MOV.U32 R16, RZ, RZ, R4.reuse ;  /* 0x000000ffff107224 */ /* 0x100fe200078e0004 */
[----:B------:R-:W-:Y:S02]  /*03b0*/  SHF.R.S32.HI R17, RZ, 0x1f, R4 ;  /* 0x0000001fff117819 */ /* 0x000fe40000011404 */
[----:B---3--:R-:W-:Y:S01]  /*03c0*/  ISETP.GE.U32.AND P1, PT, R3, R10, PT ;  /* 0x0000000a0300720c */ /* 0x008fe20003f26070 */
[----:B------:R-:W-:-:S03]  /*03d0*/  IMAD.U32 R3, RZ, RZ, UR8 ;  /* 0x00000008ff037e24 */ /* 0x000fc6000f8e00ff */
[----:B------:R-:W-:Y:S01]  /*03e0*/  ISETP.EQ.OR P1, PT, R4, UR5, P1 ;  /* 0x0000000504007c0c */ /* 0x000fe20008f22670 */
[----:B------:R-:W-:-:S03]  /*03f0*/  IMAD.WIDE R14, R0, UR12, R2 ;  /* 0x0000000c000e7c25 */ /* 0x000fc6000f8e0202 */
[----:B------:R-:W-:-:S04]  /*0400*/  LEA R2, P0, R14, UR14, 0x1 ;  /* 0x0000000e0e027c11 */ /* 0x000fc8000f8008ff */
[----:B------:R-:W-:-:S05]  /*0410*/  LEA.HI.X R3, R14, UR15, R15, 0x1, P0 ;  /* 0x0000000f0e037c11 */ /* 0x000fca00080f0c0f */
[----:B------:R-:W-:Y:S01]  /*0420*/  @!P1 IMAD.WIDE R16, R0, UR12, R16 ;  /* 0x0000000c00109c25 */ /* 0x000fe2000f8e0210 */
[----:B------:R-:W2:Y:S02]  /*0430*/  @!P1 LDG.E.U16 R11, desc[UR10][R2.64] ;  /* 0x0000000a020b9981 */ /* 0x000ea4000c1e1500 */
[----:B------:R-:W-:-:S04]  /*0440*/  @!P1 LEA R12, P3, R16, UR14, 0x1 ;  /* 0x0000000e100c9c11 */ /* 0x000fc8000f8608ff */
[----:B------:R-:W-:-:S05]  /*0450*/  @!P1 LEA.HI.X R13, R16, UR15, R17, 0x1, P3 ;  /* 0x0000000f100d9c11 */ /* 0x000fca00098f0c11 */
[----:B------:R-:W3:Y:S01]  /*0460*/  @!P1 LDG.E.U16 R19, desc[UR10][R12.64] ;  /* 0x0000000a0c139981 */ /* 0x000ee2000c1e1500 */
[----:B------:R-:W-:-:S06]  /*0470*/  UIADD3 UR8, UPT, UPT, UR5, 0x1, URZ ;  /* 0x0000000105087890 */ /* 0x000fcc000fffe0ff */
[----:B------:R-:W-:-:S04]  /*0480*/  VIMNMX.U32 R15, PT, PT, R5, UR8, !PT ;  /* 0x00000008050f7c48 */ /* 0x000fc8000ffe0000 */
[----:B------:R-:W-:-:S04]  /*0490*/  ISETP.GE.U32.AND P0, PT, R15, R10, PT ;  /* 0x0000000a0f00720c */ /* 0x000fc80003f06070 */
[----:B------:R-:W-:Y:S01]  /*04a0*/  ISETP.EQ.OR P0, PT, R5, UR8, P0 ;  /* 0x0000000805007c0c */ /* 0x000fe20008702670 */
[--C-:B------:R-:W-:Y:S01]  /*04b0*/  IMAD.MOV.U32 R14, RZ, RZ, R5.reuse ;  /* 0x000000ffff0e7224 */ /* 0x100fe200078e0005 */
[----:B------:R-:W-:-:S11]  /*04c0*/  SHF.R.S32.HI R15, RZ, 0x1f, R5 ;  /* 0x0000001fff0f7819 */ /* 0x000fd60000011405 */
[----:B------:R-:W-:-:S03]  /*04d0*/  @!P0 IMAD.WIDE R14, R0, UR12, R14 ;  /* 0x0000000c000e8c25 */ /* 0x000fc6000f8e020e */
[----:B------:R-:W-:-:S04]  /*04e0*/  @!P0 LEA R4, P3, R14, UR14, 0x1 ;  /* 0x0000000e0e048c11 */ /* 0x000fc8000f8608ff */
[----:B------:R-:W-:Y:S01]  /*04f0*/  @!P0 LEA.HI.X R5, R14, UR15, R15, 0x1, P3 ;  /* 0x0000000f0e058c11 */ /* 0x000fe200098f0c0f */
[----:B---3--:R-:W-:Y:S04]  /*0500*/  @!P1 STG.E.U16 desc[UR10][R2.64], R19 ;  /* 0x0000001302009986 */ /* 0x008fe8000c10150a */
[----:B--2---:R0:W-:Y:S04]  /*0510*/  @!P1 STG.E.U16 desc[UR10][R12.64], R11 ;  /* 0x0000000b0c009986 */ /* 0x0041e8000c10150a */
[----:B------:R-:W2:Y:S04]  /*0520*/  @!P0 LDG.E.U16 R23, desc[UR10][R4.64] ;  /* 0x0000000a04178981 */ /* 0x000ea8000c1e1500 */
        /* <DEDUP_REMOVED lines=10> */
[----:B--2---:R-:W-:Y:S04]  /*05d0*/  @!P0 STG.E.U16 desc[UR10][R2.64+0x2], R23 ;  /* 0x0000021702008986 */ /* 0x004fe8000c10150a */
[----:B---3--:R1:W-:Y:S04]  /*05e0*/  @!P0 STG.E.U16 desc[UR10][R4.64], R21 ;  /* 0x0000001504008986 */ /* 0x0083e8000c10150a */
[----:B------:R-:W2:Y:S04]  /*05f0*/  @!P1 LDG.E.U16 R17, desc[UR10][R14.64] ;  /* 0x0000000a0e119981 */ /* 0x000ea8000c1e1500 */
[----:B0-----:R-:W3:Y:S01]  /*0600*/  @!P1 LDG.E.U16 R11, desc[UR10][R2.64+0x4] ;  /* 0x0000040a020b9981 */ /* 0x001ee2000c1e1500 */
        /* <DEDUP_REMOVED lines=9> */
[----:B--2---:R0:W-:Y:S04]  /*06a0*/  @!P1 STG.E.U16 desc[UR10][R2.64+0x4], R17 ;  /* 0x0000041102009986 */ /* 0x0041e8000c10150a */
[----:B---3--:R0:W-:Y:S04]  /*06b0*/  @!P1 STG.E.U16 desc[UR10][R14.64], R11 ;  /* 0x0000000b0e009986 */ /* 0x0081e8000c10150a */
[----:B------:R-:W2:Y:S04]  /*06c0*/  @!P0 LDG.E.U16 R7, desc[UR10][R12.64] ;  /* 0x0000000a0c078981 */ /* 0x000ea8000c1e1500 */
[----:B-1----:R-:W3:Y:S01]  /*06d0*/  @!P0 LDG.E.U16 R5, desc[UR10][R2.64+0x6] ;  /* 0x0000060a02058981 */ /* 0x002ee2000c1e1500 */
[----:B------:R-:W-:-:S03]  /*06e0*/  UIADD3 UR4, UPT, UPT, UR4, 0x4, URZ ;  /* 0x0000000404047890 */ /* 0x000fc6000fffe0ff */
[----:B--2---:R0:W-:Y:S04]  /*06f0*/  @!P0 STG.E.U16 desc[UR10][R2.64+0x6], R7 ;  /* 0x0000060702008986 */ /* 0x0041e8000c10150a */
[----:B---3--:R0:W-:Y:S01]  /*0700*/  @!P0 STG.E.U16 desc[UR10][R12.64], R5 ;  /* 0x000000050c008986 */ /* 0x0081e2000c10150a */
[----:B------:R-:W-:-:S13]  /*0710*/  ISETP.NE.AND P0, PT, R9, UR4, PT ;  /* 0x0000000409007c0c */ /* 0x000fda000bf05270 */
[----:B0-----:R-:W-:Y:S05]  /*0720*/  @P0 BRA `(.L_x_4) ;  /* 0xfffffffc00000947 */ /* 0x001fea000383ffff */
.L_x_3:
[----:B------:R-:W-:Y:S05]  /*0730*/  @!P2 EXIT ;  /* 0x000000000000a94d */ /* 0x000fea0003800000 */
[----:B------:R-:W0:Y:S01]  /*0740*/  S2R R3, SR_CgaCtaId ;  /* 0x0000000000037919 */ /* 0x000e220000008800 */
[----:B------:R-:W1:Y:S01]  /*0750*/  LDC R13, c[0x0][0x388] ;  /* 0x0000e200ff0d7b82 */ /* 0x000e620000000800 */
[----:B------:R-:W-:Y:S01]  /*0760*/  MOV R2, 0x400 ;  /* 0x0000040000027802 */ /* 0x000fe20000000f00 */
[----:B------:R-:W-:Y:S02]  /*0770*/  IMAD.MOV R12, RZ, RZ, -R8 ;  /* 0x000000ffff0c7224 */ /* 0x000fe400078e0a08 */
[----:B------:R-:W-:Y:S01]  /*0780*/  VIADD R11, R9, UR6 ;  /* 0x00000006090b7c36 */ /* 0x000fe20008000000 */
[----:B0-----:R-:W-:-:S05]  /*0790*/  LEA R2, R3, R2, 0x18 ;  /* 0x0000000203027211 */ /* 0x001fca00078ec0ff */
[----:B------:R-:W-:-:S07]  /*07a0*/  IMAD R10, R9, 0x4, R2 ;  /* 0x00000004090a7824 */ /* 0x000fce00078e0202 */
.L_x_5:
[----:B------:R-:W0:Y:S02]  /*07b0*/  LDS R6, [R10] ;  /* 0x000000000a067984 */ /* 0x000e240000000800 */
[----:B0-----:R-:W-:Y:S02]  /*07c0*/  VIMNMX.U32 R2, PT, PT, R6, R11, !PT ;  /* 0x0000000b06027248 */ /* 0x001fe40007fe0000 */
[----:B------:R-:W-:Y:S02]  /*07d0*/  SHF.R.S32.HI R7, RZ, 0x1f, R6 ;  /* 0x0000001fff077819 */ /* 0x000fe40000011406 */
[----:B-1----:R-:W-:-:S04]  /*07e0*/  ISETP.GE.U32.AND P0, PT, R2, R13, PT ;  /* 0x0000000d0200720c */ /* 0x002fc80003f06070 */
[----:B------:R-:W-:-:S13]  /*07f0*/  ISETP.EQ.OR P0, PT, R11, R6, P0 ;  /* 0x000000060b00720c */ /* 0x000fda0000702670 */
[----:B------:R-:W0:Y:S01]  /*0800*/  @!P0 LDC R5, c[0x0][0x390] ;  /* 0x0000e400ff058b82 */ /* 0x000e220000000800 */
[--C-:B------:R-:W-:Y:S01]  /*0810*/  @!P0 SHF.R.S32.HI R3, RZ, 0x1f, R11.reuse ;  /* 0x0000001fff038819 */ /* 0x100fe2000001140b */
[----:B------:R-:W-:-:S06]  /*0820*/  @!P0 IMAD.MOV.U32 R2, RZ, RZ, R11 ;  /* 0x000000ffff028224 */ /* 0x000fcc00078e000b */
[----:B------:R-:W1:Y:S01]  /*0830*/  @!P0 LDC.64 R14, c[0x0][0x380] ;  /* 0x0000e000ff0e8b82 */ /* 0x000e620000000a00 */
[----:B0-----:R-:W-:-:S04]  /*0840*/  @!P0 IMAD.WIDE R6, R0, R5, R6 ;  /* 0x0000000500068225 */ /* 0x001fc800078e0206 */
[----:B------:R-:W-:Y:S01]  /*0850*/  @!P0 IMAD.WIDE R2, R0, R5, R2 ;  /* 0x0000000500028225 */ /* 0x000fe200078e0202 */
[-C--:B-1----:R-:W-:Y:S02]  /*0860*/  @!P0 LEA R8, P2, R6, R14.reuse, 0x1 ;  /* 0x0000000e06088211 */ /* 0x082fe400078408ff */
[----:B------:R-:W-:Y:S02]  /*0870*/  @!P0 LEA R4, P1, R2, R14, 0x1 ;  /* 0x0000000e02048211 */ /* 0x000fe400078208ff */
[-C--:B------:R-:W-:Y:S02]  /*0880*/  @!P0 LEA.HI.X R9, R6, R15.reuse, R7, 0x1, P2 ;  /* 0x0000000f06098211 */ /* 0x080fe400010f0c07 */
[----:B------:R-:W-:-:S03]  /*0890*/  @!P0 LEA.HI.X R5, R2, R15, R3, 0x1, P1 ;  /* 0x0000000f02058211 */ /* 0x000fc600008f0c03 */
[----:B------:R-:W2:Y:S04]  /*08a0*/  @!P0 LDG.E.U16 R7, desc[UR10][R8.64] ;  /* 0x0000000a08078981 */ /* 0x000ea8000c1e1500 */
[----:B------:R-:W3:Y:S01]  /*08b0*/  @!P0 LDG.E.U16 R3, desc[UR10][R4.64] ;  /* 0x0000000a04038981 */ /* 0x000ee2000c1e1500 */
[----:B------:R-:W-:Y:S02]  /*08c0*/  VIADD R12, R12, 0x1 ;  /* 0x000000010c0c7836 */ /* 0x000fe40000000000 */
[----:B------:R-:W-:Y:S02]  /*08d0*/  VIADD R10, R10, 0x4 ;  /* 0x000000040a0a7836 */ /* 0x000fe40000000000 */
[----:B------:R-:W-:Y:S01]  /*08e0*/  VIADD R11, R11, 0x1 ;  /* 0x000000010b0b7836 */ /* 0x000fe20000000000 */
[----:B--2---:R0:W-:Y:S04]  /*08f0*/  @!P0 STG.E.U16 desc[UR10][R4.64], R7 ;  /* 0x0000000704008986 */ /* 0x0041e8000c10150a */
[----:B---3--:R0:W-:Y:S01]  /*0900*/  @!P0 STG.E.U16 desc[UR10][R8.64], R3 ;  /* 0x0000000308008986 */ /* 0x0081e2000c10150a */
[----:B------:R-:W-:-:S13]  /*0910*/  ISETP.NE.AND P0, PT, R12, RZ, PT ;  /* 0x000000ff0c00720c */ /* 0x000fda0003f05270 */
[----:B0-----:R-:W-:Y:S05]  /*0920*/  @P0 BRA `(.L_x_5) ;  /* 0xfffffffc00a00947 */ /* 0x001fea000383ffff */
[----:B------:R-:W-:Y:S05]  /*0930*/  EXIT ;  /* 0x000000000000794d */ /* 0x000fea0003800000 */
.L_x_6:
[----:B------:R-:W-:-:S00]  /*0940*/  BRA `(.L_x_6) ;  /* 0xfffffffc00fc7947 */ /* 0x000fc0000383ffff */
[----:B------:R-:W-:-:S00]  /*0950*/  NOP ;  /* 0x0000000000007918 */ /* 0x000fc00000000000 */
        /* <DEDUP_REMOVED lines=10> */
.L_x_7:


//--------------------- .nv.shared._Z22batch_swap_rows_kernelP6__halfiiiiiPKi --------------------------
	.section	.nv.shared._Z22batch_swap_rows_kernelP6__halfiiiiiPKi,"aw",@nobits
	.sectionflags	@""
	.align	16
	.zero		1024


//--------------------- .nv.shared.reserved.0     --------------------------
	.section	.nv.shared.reserved.0,"aw",@nobits
	.weak		__nv_reservedSMEM_offset_0_alias
	.size		__nv_reservedSMEM_offset_0_alias, 0, 64
	.other		__nv_reservedSMEM_offset_0_alias,@"STO_CUDA_RESERVED_SHARED STV_DEFAULT"
__nv_reservedSMEM_offset_0_alias:
	.zero		0
	.zero		64


//--------------------- .nv.constant0._Z22batch_swap_rows_kernelP6__halfiiiiiPKi --------------------------
	.section	.nv.constant0._Z22batch_swap_rows_kernelP6__halfiiiiiPKi,"a",@progbits
	.sectionflags	@""
	.align	4
.nv.constant0._Z22batch_swap_rows_kernelP6__halfiiiiiPKi:
	.zero		936


//--------------------- SYMBOLS --------------------------

	.type		.nv.reservedSmem.offset0,@object
	.size		.nv.reservedSmem.offset0,0x4
	.type		.nv.reservedSmem.cap,@object
	.size		.nv.reservedSmem.cap,0x4
